//
// Generated by NVIDIA NVVM Compiler
//
// Compiler Build ID: CL-36424714
// Cuda compilation tools, release 13.0, V13.0.88
// Based on NVVM 20.0.0
//

.version 9.0
.target sm_100
.address_size 64

	// .globl	_Z18FP16GeluCUDAKernelILi1EEvPK6__halfPS0_i

.visible .entry _Z18FP16GeluCUDAKernelILi1EEvPK6__halfPS0_i(
	.param .u64 .ptr .align 1 _Z18FP16GeluCUDAKernelILi1EEvPK6__halfPS0_i_param_0,
	.param .u64 .ptr .align 1 _Z18FP16GeluCUDAKernelILi1EEvPK6__halfPS0_i_param_1,
	.param .u32 _Z18FP16GeluCUDAKernelILi1EEvPK6__halfPS0_i_param_2
)
{
	.reg .pred 	%p<11>;
	.reg .b16 	%rs<13>;
	.reg .b32 	%r<38>;
	.reg .b32 	%f<47>;
	.reg .b64 	%rd<11>;

	ld.param.u64 	%rd3, [_Z18FP16GeluCUDAKernelILi1EEvPK6__halfPS0_i_param_0];
	ld.param.u64 	%rd2, [_Z18FP16GeluCUDAKernelILi1EEvPK6__halfPS0_i_param_1];
	ld.param.u32 	%r14, [_Z18FP16GeluCUDAKernelILi1EEvPK6__halfPS0_i_param_2];
	cvta.to.global.u64 	%rd1, %rd3;
	mov.u32 	%r15, %tid.x;
	mov.u32 	%r16, %ctaid.x;
	mov.u32 	%r17, %ntid.x;
	mad.lo.s32 	%r37, %r16, %r17, %r15;
	mov.u32 	%r18, %nctaid.x;
	mul.lo.s32 	%r2, %r17, %r18;
	setp.ge.s32 	%p1, %r37, %r14;
	@%p1 bra 	$L__BB0_7;
	add.s32 	%r20, %r37, %r2;
	max.s32 	%r21, %r14, %r20;
	setp.lt.s32 	%p2, %r20, %r14;
	selp.u32 	%r22, 1, 0, %p2;
	add.s32 	%r23, %r20, %r22;
	sub.s32 	%r24, %r21, %r23;
	div.u32 	%r25, %r24, %r2;
	add.s32 	%r3, %r25, %r22;
	and.b32  	%r26, %r3, 3;
	setp.eq.s32 	%p3, %r26, 3;
	@%p3 bra 	$L__BB0_4;
	add.s32 	%r27, %r3, 1;
	and.b32  	%r28, %r27, 3;
	neg.s32 	%r32, %r28;
$L__BB0_3:
	.pragma "nounroll";
	mul.wide.s32 	%rd4, %r37, 2;
	add.s64 	%rd5, %rd1, %rd4;
	ld.global.u16 	%rs7, [%rd5];
	// begin inline asm
	{  cvt.f32.f16 %f1, %rs7;}

	// end inline asm
	mul.f32 	%f3, %f1, 0f3D372713;
	mul.f32 	%f4, %f1, %f3;
	fma.rn.f32 	%f5, %f1, %f4, %f1;
	mul.f32 	%f6, %f5, 0f3F4C422A;
	mul.f32 	%f7, %f1, 0f3F000000;
	abs.f32 	%f8, %f6;
	mul.f32 	%f9, %f8, 0f4038AA3B;
	ex2.approx.ftz.f32 	%f10, %f9;
	add.f32 	%f11, %f10, 0f3F800000;
	rcp.approx.ftz.f32 	%f12, %f11;
	fma.rn.f32 	%f13, %f12, 0fC0000000, 0f3F800000;
	setp.ge.f32 	%p4, %f8, 0f41102CB4;
	selp.f32 	%f14, 0f3F800000, %f13, %p4;
	copysign.f32 	%f15, %f6, %f14;
	mul.f32 	%f16, %f6, %f6;
	fma.rn.f32 	%f17, %f16, 0f3C80F082, 0fBD563CAE;
	fma.rn.f32 	%f18, %f17, %f16, 0f3E085941;
	fma.rn.f32 	%f19, %f18, %f16, 0fBEAAA9ED;
	fma.rn.f32 	%f20, %f19, %f16, 0f00000000;
	fma.rn.f32 	%f21, %f20, %f6, %f6;
	setp.ge.f32 	%p5, %f8, 0f3F19999A;
	selp.f32 	%f22, %f15, %f21, %p5;
	add.f32 	%f23, %f22, 0f3F800000;
	mul.f32 	%f2, %f7, %f23;
	// begin inline asm
	{  cvt.rn.f16.f32 %rs12, %f2;}

	// end inline asm
	add.s32 	%r37, %r37, %r2;
	add.s32 	%r32, %r32, 1;
	setp.ne.s32 	%p6, %r32, 0;
	@%p6 bra 	$L__BB0_3;
$L__BB0_4:
	setp.lt.u32 	%p7, %r3, 3;
	@%p7 bra 	$L__BB0_7;
	shl.b32 	%r29, %r2, 1;
$L__BB0_6:
	add.s32 	%r30, %r37, %r29;
	add.s32 	%r31, %r30, %r2;
	mul.wide.s32 	%rd6, %r31, 2;
	add.s64 	%rd7, %rd1, %rd6;
	ld.global.u16 	%rs9, [%rd7];
	// begin inline asm
	{  cvt.f32.f16 %f24, %rs9;}

	// end inline asm
	mul.f32 	%f26, %f24, 0f3D372713;
	mul.f32 	%f27, %f24, %f26;
	fma.rn.f32 	%f28, %f24, %f27, %f24;
	mul.f32 	%f29, %f28, 0f3F4C422A;
	mul.f32 	%f30, %f24, 0f3F000000;
	abs.f32 	%f31, %f29;
	mul.f32 	%f32, %f31, 0f4038AA3B;
	ex2.approx.ftz.f32 	%f33, %f32;
	add.f32 	%f34, %f33, 0f3F800000;
	rcp.approx.ftz.f32 	%f35, %f34;
	fma.rn.f32 	%f36, %f35, 0fC0000000, 0f3F800000;
	setp.ge.f32 	%p8, %f31, 0f41102CB4;
	selp.f32 	%f37, 0f3F800000, %f36, %p8;
	copysign.f32 	%f38, %f29, %f37;
	mul.f32 	%f39, %f29, %f29;
	fma.rn.f32 	%f40, %f39, 0f3C80F082, 0fBD563CAE;
	fma.rn.f32 	%f41, %f40, %f39, 0f3E085941;
	fma.rn.f32 	%f42, %f41, %f39, 0fBEAAA9ED;
	fma.rn.f32 	%f43, %f42, %f39, 0f00000000;
	fma.rn.f32 	%f44, %f43, %f29, %f29;
	setp.ge.f32 	%p9, %f31, 0f3F19999A;
	selp.f32 	%f45, %f38, %f44, %p9;
	add.f32 	%f46, %f45, 0f3F800000;
	mul.f32 	%f25, %f30, %f46;
	// begin inline asm
	{  cvt.rn.f16.f32 %rs12, %f25;}

	// end inline asm
	add.s32 	%r37, %r31, %r2;
	setp.lt.s32 	%p10, %r37, %r14;
	@%p10 bra 	$L__BB0_6;
$L__BB0_7:
	cvta.to.global.u64 	%rd8, %rd2;
	mul.wide.s32 	%rd9, %r37, 2;
	add.s64 	%rd10, %rd8, %rd9;
	st.global.u16 	[%rd10], %rs12;
	ret;

}


// ===== COMPILED SASS (sm_100) =====

	.target	sm_100

	.elftype	@"ET_EXEC"


//--------------------- .note.nv.tkinfo           --------------------------
	.section	.note.nv.tkinfo,"",@"SHT_NOTE"
	.sectionflags	@"SHF_NOTE_NV_TKINFO"
	.tkinfo
        /*0018*/ 	.word	0x00000002
        /*0030*/ 	.string	""
        /*0030*/ 	.string	"ptxas"
        /*0030*/ 	.string	"Cuda compilation tools, release 13.0, V13.0.88"
        /*0030*/ 	.string	"Build cuda_13.0.r13.0/compiler.36424714_0"
        /*0030*/ 	.string	"-arch sm_100 -m 64 "



//--------------------- .note.nv.cuinfo           --------------------------
	.section	.note.nv.cuinfo,"",@"SHT_NOTE"
	.sectionflags	@"SHF_NOTE_NV_CUINFO"
        /*0018*/ 	.short	0x0002
        /*001a*/ 	.short	0x0064
        /*001c*/ 	.short	0x0082
	.zero		2


//--------------------- .nv.info                  --------------------------
	.section	.nv.info,"",@"SHT_CUDA_INFO"
	.align	4


	//----- nvinfo : EIATTR_REGCOUNT
	.align		4
        /*0000*/ 	.byte	0x04, 0x2f
        /*0002*/ 	.short	(.L_1 - .L_0)
	.align		4
.L_0:
        /*0004*/ 	.word	index@(_Z18FP16GeluCUDAKernelILi1EEvPK6__halfPS0_i)
        /*0008*/ 	.word	0x00000011


	//----- nvinfo : EIATTR_FRAME_SIZE
	.align		4
.L_1:
        /*000c*/ 	.byte	0x04, 0x11
        /*000e*/ 	.short	(.L_3 - .L_2)
	.align		4
.L_2:
        /*0010*/ 	.word	index@(_Z18FP16GeluCUDAKernelILi1EEvPK6__halfPS0_i)
        /*0014*/ 	.word	0x00000000


	//----- nvinfo : EIATTR_MIN_STACK_SIZE
	.align		4
.L_3:
        /*0018*/ 	.byte	0x04, 0x12
        /*001a*/ 	.short	(.L_5 - .L_4)
	.align		4
.L_4:
        /*001c*/ 	.word	index@(_Z18FP16GeluCUDAKernelILi1EEvPK6__halfPS0_i)
        /*0020*/ 	.word	0x00000000
.L_5:


//--------------------- .nv.compat                --------------------------
	.section	.nv.compat,"",@"SHT_CUDA_COMPAT_INFO"
	.align	4
        /*0000*/ 	.byte	0x02, 0x09, 0x00, 0x00, 0x02, 0x02, 0x01, 0x00, 0x02, 0x05, 0x05, 0x00, 0x03, 0x07, 0x01, 0x01
        /*0010*/ 	.byte	0x02, 0x03, 0x00, 0x00, 0x02, 0x06, 0x01, 0x00, 0x04, 0x0b, 0x08, 0x00, 0x01, 0x00, 0x00, 0x00
        /*0020*/ 	.byte	0x00, 0x00, 0x00, 0x00


//--------------------- .nv.info._Z18FP16GeluCUDAKernelILi1EEvPK6__halfPS0_i --------------------------
	.section	.nv.info._Z18FP16GeluCUDAKernelILi1EEvPK6__halfPS0_i,"",@"SHT_CUDA_INFO"
	.sectionflags	@""
	.align	4


	//----- nvinfo : EIATTR_CUDA_API_VERSION
	.align		4
        /*0000*/ 	.byte	0x04, 0x37
        /*0002*/ 	.short	(.L_7 - .L_6)
.L_6:
        /*0004*/ 	.word	0x00000082


	//----- nvinfo : EIATTR_KPARAM_INFO
	.align		4
.L_7:
        /*0008*/ 	.byte	0x04, 0x17
        /*000a*/ 	.short	(.L_9 - .L_8)
.L_8:
        /*000c*/ 	.word	0x00000000
        /*0010*/ 	.short	0x0002
        /*0012*/ 	.short	0x0010
        /*0014*/ 	.byte	0x00, 0xf0, 0x11, 0x00


	//----- nvinfo : EIATTR_KPARAM_INFO
	.align		4
.L_9:
        /*0018*/ 	.byte	0x04, 0x17
        /*001a*/ 	.short	(.L_11 - .L_10)
.L_10:
        /*001c*/ 	.word	0x00000000
        /*0020*/ 	.short	0x0001
        /*0022*/ 	.short	0x0008
        /*0024*/ 	.byte	0x00, 0xf5, 0x21, 0x00


	//----- nvinfo : EIATTR_KPARAM_INFO
	.align		4
.L_11:
        /*0028*/ 	.byte	0x04, 0x17
        /*002a*/ 	.short	(.L_13 - .L_12)
.L_12:
        /*002c*/ 	.word	0x00000000
        /*0030*/ 	.short	0x0000
        /*0032*/ 	.short	0x0000
        /*0034*/ 	.byte	0x00, 0xf5, 0x21, 0x00


	//----- nvinfo : EIATTR_SPARSE_MMA_MASK
	.align		4
.L_13:
        /*0038*/ 	.byte	0x03, 0x50
        /*003a*/ 	.short	0x0000


	//----- nvinfo : EIATTR_MAXREG_COUNT
	.align		4
        /*003c*/ 	.byte	0x03, 0x1b
        /*003e*/ 	.short	0x00ff


	//----- nvinfo : EIATTR_MERCURY_ISA_VERSION
	.align		4
        /*0040*/ 	.byte	0x03, 0x5f
        /*0042*/ 	.short	0x0101


	//----- nvinfo : EIATTR_VRC_CTA_INIT_COUNT
	.align		4
        /*0044*/ 	.byte	0x02, 0x4a
	.zero		1
	.zero		1


	//----- nvinfo : EIATTR_EXIT_INSTR_OFFSETS
	.align		4
        /*0048*/ 	.byte	0x04, 0x1c
        /*004a*/ 	.short	(.L_15 - .L_14)


	//   ....[0]....
.L_14:
        /*004c*/ 	.word	0x00000790


	//----- nvinfo : EIATTR_CRS_STACK_SIZE
	.align		4
.L_15:
        /*0050*/ 	.byte	0x04, 0x1e
        /*0052*/ 	.short	(.L_17 - .L_16)
.L_16:
        /*0054*/ 	.word	0x00000000


	//----- nvinfo : EIATTR_CBANK_PARAM_SIZE
	.align		4
.L_17:
        /*0058*/ 	.byte	0x03, 0x19
        /*005a*/ 	.short	0x0014


	//----- nvinfo : EIATTR_PARAM_CBANK
	.align		4
        /*005c*/ 	.byte	0x04, 0x0a
        /*005e*/ 	.short	(.L_19 - .L_18)
	.align		4
.L_18:
        /*0060*/ 	.word	index@(.nv.constant0._Z18FP16GeluCUDAKernelILi1EEvPK6__halfPS0_i)
        /*0064*/ 	.short	0x0380
        /*0066*/ 	.short	0x0014


	//----- nvinfo : EIATTR_SW_WAR
	.align		4
.L_19:
        /*0068*/ 	.byte	0x04, 0x36
        /*006a*/ 	.short	(.L_21 - .L_20)
.L_20:
        /*006c*/ 	.word	0x00000008
.L_21:


//--------------------- .nv.callgraph             --------------------------
	.section	.nv.callgraph,"",@"SHT_CUDA_CALLGRAPH"
	.align	4
	.sectionentsize	8
	.align		4
        /*0000*/ 	.word	0x00000000
	.align		4
        /*0004*/ 	.word	0xffffffff
	.align		4
        /*0008*/ 	.word	0x00000000
	.align		4
        /*000c*/ 	.word	0xfffffffe
	.align		4
        /*0010*/ 	.word	0x00000000
	.align		4
        /*0014*/ 	.word	0xfffffffd
	.align		4
        /*0018*/ 	.word	0x00000000
	.align		4
        /*001c*/ 	.word	0xfffffffc


//--------------------- .text._Z18FP16GeluCUDAKernelILi1EEvPK6__halfPS0_i --------------------------
	.section	.text._Z18FP16GeluCUDAKernelILi1EEvPK6__halfPS0_i,"ax",@progbits
	.align	128
        .global         _Z18FP16GeluCUDAKernelILi1EEvPK6__halfPS0_i
        .type           _Z18FP16GeluCUDAKernelILi1EEvPK6__halfPS0_i,@function
        .size           _Z18FP16GeluCUDAKernelILi1EEvPK6__halfPS0_i,(.L_x_9 - _Z18FP16GeluCUDAKernelILi1EEvPK6__halfPS0_i)
        .other          _Z18FP16GeluCUDAKernelILi1EEvPK6__halfPS0_i,@"STO_CUDA_ENTRY STV_DEFAULT"
_Z18FP16GeluCUDAKernelILi1EEvPK6__halfPS0_i:
.text._Z18FP16GeluCUDAKernelILi1EEvPK6__halfPS0_i:
[----:B------:R-:W-:Y:S01]  /*0000*/  LDC R1, c[0x0][0x37c] ;  /* 0x0000df00ff017b82 */ /* 0x000fe20000000800 */
[----:B------:R-:W0:Y:S07]  /*0010*/  S2R R3, SR_TID.X ;  /* 0x0000000000037919 */ /* 0x000e2e0000002100 */
[----:B------:R-:W0:Y:S01]  /*0020*/  S2UR UR6, SR_CTAID.X ;  /* 0x00000000000679c3 */ /* 0x000e220000002500 */
[----:B------:R-:W1:Y:S01]  /*0030*/  LDCU UR8, c[0x0][0x390] ;  /* 0x00007200ff0877ac */ /* 0x000e620008000800 */
[----:B------:R-:W-:Y:S01]  /*0040*/  BSSY.RECONVERGENT B0, `(.L_x_0) ;  /* 0x0000071000007945 */ /* 0x000fe20003800200 */
[----:B------:R-:W2:Y:S05]  /*0050*/  LDCU.64 UR4, c[0x0][0x358] ;  /* 0x00006b00ff0477ac */ /* 0x000eaa0008000a00 */
[----:B------:R-:W0:Y:S01]  /*0060*/  LDC R2, c[0x0][0x360] ;  /* 0x0000d800ff027b82 */ /* 0x000e220000000800 */
[----:B------:R-:W3:Y:S01]  /*0070*/  LDCU UR7, c[0x0][0x370] ;  /* 0x00006e00ff0777ac */ /* 0x000ee20008000800 */
[----:B0-----:R-:W-:-:S02]  /*0080*/  IMAD R3, R2, UR6, R3 ;  /* 0x0000000602037c24 */ /* 0x001fc4000f8e0203 */
[----:B---3--:R-:W-:-:S03]  /*0090*/  IMAD R2, R2, UR7, RZ ;  /* 0x0000000702027c24 */ /* 0x008fc6000f8e02ff */
[----:B-1----:R-:W-:-:S13]  /*00a0*/  ISETP.GE.AND P0, PT, R3, UR8, PT ;  /* 0x0000000803007c0c */ /* 0x002fda000bf06270 */
[----:B--2---:R-:W-:Y:S05]  /*00b0*/  @P0 BRA `(.L_x_1) ;  /* 0x0000000400a40947 */ /* 0x004fea0003800000 */
[----:B------:R-:W0:Y:S01]  /*00c0*/  I2F.U32.RP R8, R2 ;  /* 0x0000000200087306 */ /* 0x000e220000209000 */
[----:B------:R-:W-:Y:S01]  /*00d0*/  IADD3 R0, PT, PT, R2, R3, RZ ;  /* 0x0000000302007210 */ /* 0x000fe20007ffe0ff */
[----:B------:R-:W-:Y:S01]  /*00e0*/  BSSY.RECONVERGENT B1, `(.L_x_2) ;  /* 0x0000040000017945 */ /* 0x000fe20003800200 */
[----:B------:R-:W-:Y:S02]  /*00f0*/  IADD3 R9, PT, PT, RZ, -R2, RZ ;  /* 0x80000002ff097210 */ /* 0x000fe40007ffe0ff */
[C---:B------:R-:W-:Y:S02]  /*0100*/  ISETP.GE.AND P0, PT, R0.reuse, UR8, PT ;  /* 0x0000000800007c0c */ /* 0x040fe4000bf06270 */
[----:B------:R-:W-:Y:S02]  /*0110*/  VIMNMX R7, PT, PT, R0, UR8, !PT ;  /* 0x0000000800077c48 */ /* 0x000fe4000ffe0100 */
[----:B------:R-:W-:Y:S02]  /*0120*/  SEL R6, RZ, 0x1, P0 ;  /* 0x00000001ff067807 */ /* 0x000fe40000000000 */
[----:B------:R-:W-:-:S02]  /*0130*/  ISETP.NE.U32.AND P2, PT, R2, RZ, PT ;  /* 0x000000ff0200720c */ /* 0x000fc40003f45070 */
[----:B------:R-:W-:Y:S01]  /*0140*/  IADD3 R7, PT, PT, R7, -R0, -R6 ;  /* 0x8000000007077210 */ /* 0x000fe20007ffe806 */
[----:B0-----:R-:W0:Y:S02]  /*0150*/  MUFU.RCP R8, R8 ;  /* 0x0000000800087308 */ /* 0x001e240000001000 */
[----:B0-----:R-:W-:-:S06]  /*0160*/  IADD3 R4, PT, PT, R8, 0xffffffe, RZ ;  /* 0x0ffffffe08047810 */ /* 0x001fcc0007ffe0ff */
[----:B------:R0:W1:Y:S02]  /*0170*/  F2I.FTZ.U32.TRUNC.NTZ R5, R4 ;  /* 0x0000000400057305 */ /* 0x000064000021f000 */
[----:B0-----:R-:W-:Y:S02]  /*0180*/  HFMA2 R4, -RZ, RZ, 0, 0 ;  /* 0x00000000ff047431 */ /* 0x001fe400000001ff */
[----:B-1----:R-:W-:-:S04]  /*0190*/  IMAD R9, R9, R5, RZ ;  /* 0x0000000509097224 */ /* 0x002fc800078e02ff */
[----:B------:R-:W-:-:S06]  /*01a0*/  IMAD.HI.U32 R8, R5, R9, R4 ;  /* 0x0000000905087227 */ /* 0x000fcc00078e0004 */
[----:B------:R-:W-:-:S05]  /*01b0*/  IMAD.HI.U32 R5, R8, R7, RZ ;  /* 0x0000000708057227 */ /* 0x000fca00078e00ff */
[----:B------:R-:W-:-:S05]  /*01c0*/  IADD3 R0, PT, PT, -R5, RZ, RZ ;  /* 0x000000ff05007210 */ /* 0x000fca0007ffe1ff */
[----:B------:R-:W-:-:S05]  /*01d0*/  IMAD R7, R2, R0, R7 ;  /* 0x0000000002077224 */ /* 0x000fca00078e0207 */
[----:B------:R-:W-:-:S13]  /*01e0*/  ISETP.GE.U32.AND P0, PT, R7, R2, PT ;  /* 0x000000020700720c */ /* 0x000fda0003f06070 */
[----:B------:R-:W-:Y:S02]  /*01f0*/  @P0 IADD3 R7, PT, PT, -R2, R7, RZ ;  /* 0x0000000702070210 */ /* 0x000fe40007ffe1ff */
[----:B------:R-:W-:Y:S02]  /*0200*/  @P0 IADD3 R5, PT, PT, R5, 0x1, RZ ;  /* 0x0000000105050810 */ /* 0x000fe40007ffe0ff */
[----:B------:R-:W-:-:S13]  /*0210*/  ISETP.GE.U32.AND P1, PT, R7, R2, PT ;  /* 0x000000020700720c */ /* 0x000fda0003f26070 */
[----:B------:R-:W-:Y:S02]  /*0220*/  @P1 IADD3 R5, PT, PT, R5, 0x1, RZ ;  /* 0x0000000105051810 */ /* 0x000fe40007ffe0ff */
[----:B------:R-:W-:-:S04]  /*0230*/  @!P2 LOP3.LUT R5, RZ, R2, RZ, 0x33, !PT ;  /* 0x00000002ff05a212 */ /* 0x000fc800078e33ff */
[----:B------:R-:W-:-:S04]  /*0240*/  IADD3 R6, PT, PT, R6, R5, RZ ;  /* 0x0000000506067210 */ /* 0x000fc80007ffe0ff */
[----:B------:R-:W-:-:S04]  /*0250*/  LOP3.LUT R0, R6, 0x3, RZ, 0xc0, !PT ;  /* 0x0000000306007812 */ /* 0x000fc800078ec0ff */
[----:B------:R-:W-:-:S13]  /*0260*/  ISETP.NE.AND P0, PT, R0, 0x3, PT ;  /* 0x000000030000780c */ /* 0x000fda0003f05270 */
[----:B------:R-:W-:Y:S05]  /*0270*/  @!P0 BRA `(.L_x_3) ;  /* 0x0000000000988947 */ /* 0x000fea0003800000 */
[----:B------:R-:W0:Y:S01]  /*0280*/  LDC.64 R4, c[0x0][0x380] ;  /* 0x0000e000ff047b82 */ /* 0x000e220000000a00 */
[----:B------:R-:W-:Y:S01]  /*0290*/  IADD3 R0, PT, PT, R6, 0x1, RZ ;  /* 0x0000000106007810 */ /* 0x000fe20007ffe0ff */
[----:B------:R-:W-:Y:S03]  /*02a0*/  BSSY.RECONVERGENT B2, `(.L_x_4) ;  /* 0x0000022000027945 */ /* 0x000fe60003800200 */
[----:B------:R-:W-:-:S04]  /*02b0*/  LOP3.LUT R0, R0, 0x3, RZ, 0xc0, !PT ;  /* 0x0000000300007812 */ /* 0x000fc800078ec0ff */
[----:B------:R-:W-:-:S07]  /*02c0*/  IADD3 R7, PT, PT, -R0, RZ, RZ ;  /* 0x000000ff00077210 */ /* 0x000fce0007ffe1ff */
.L_x_5:
[----:B0-----:R-:W-:-:S06]  /*02d0*/  IMAD.WIDE R8, R3, 0x2, R4 ;  /* 0x0000000203087825 */ /* 0x001fcc00078e0204 */
[----:B------:R-:W2:Y:S01]  /*02e0*/  LDG.E.U16 R8, desc[UR4][R8.64] ;  /* 0x0000000408087981 */ /* 0x000ea2000c1e1500 */
[----:B------:R-:W-:Y:S01]  /*02f0*/  HFMA2 R13, -RZ, RZ, 1.875, 0 ;  /* 0x3f800000ff0d7431 */ /* 0x000fe200000001ff */
[----:B------:R-:W-:Y:S02]  /*0300*/  MOV R14, 0x3c80f082 ;  /* 0x3c80f082000e7802 */ /* 0x000fe40000000f00 */
[----:B------:R-:W-:Y:S02]  /*0310*/  IADD3 R7, PT, PT, R7, 0x1, RZ ;  /* 0x0000000107077810 */ /* 0x000fe40007ffe0ff */
[----:B------:R-:W-:Y:S01]  /*0320*/  IADD3 R3, PT, PT, R2, R3, RZ ;  /* 0x0000000302037210 */ /* 0x000fe20007ffe0ff */
[----:B--2---:R-:W-:-:S05]  /*0330*/  HADD2.F32 R10, -RZ, R8.H0_H0 ;  /* 0x20000008ff0a7230 */ /* 0x004fca0000004100 */
[----:B------:R-:W-:-:S04]  /*0340*/  FMUL R11, R10, 0.044714998453855514526 ;  /* 0x3d3727130a0b7820 */ /* 0x000fc80000400000 */
[----:B------:R-:W-:-:S04]  /*0350*/  FMUL R11, R10, R11 ;  /* 0x0000000b0a0b7220 */ /* 0x000fc80000400000 */
[C---:B------:R-:W-:Y:S01]  /*0360*/  FFMA R11, R10.reuse, R11, R10 ;  /* 0x0000000b0a0b7223 */ /* 0x040fe2000000000a */
[----:B------:R-:W-:-:S03]  /*0370*/  FMUL R10, R10, 0.5 ;  /* 0x3f0000000a0a7820 */ /* 0x000fc60000400000 */
[----:B------:R-:W-:-:S04]  /*0380*/  FMUL R11, R11, 0.79788458347320556641 ;  /* 0x3f4c422a0b0b7820 */ /* 0x000fc80000400000 */
[C---:B------:R-:W-:Y:S01]  /*0390*/  FMUL R0, |R11|.reuse, 2.8853900432586669922 ;  /* 0x4038aa3b0b007820 */ /* 0x040fe20000400200 */
[C---:B------:R-:W-:Y:S01]  /*03a0*/  FMUL R9, R11.reuse, R11 ;  /* 0x0000000b0b097220 */ /* 0x040fe20000400000 */
[C---:B------:R-:W-:Y:S02]  /*03b0*/  FSETP.GE.AND P1, PT, |R11|.reuse, 0.60000002384185791016, PT ;  /* 0x3f19999a0b00780b */ /* 0x040fe40003f26200 */
[----:B------:R-:W-:Y:S01]  /*03c0*/  FSETP.GE.AND P0, PT, |R11|, 9.010913848876953125, PT ;  /* 0x41102cb40b00780b */ /* 0x000fe20003f06200 */
[C---:B------:R-:W-:Y:S01]  /*03d0*/  FFMA R14, R9.reuse, R14, -0.052303962409496307373 ;  /* 0xbd563cae090e7423 */ /* 0x040fe2000000000e */
[----:B------:R-:W0:Y:S03]  /*03e0*/  MUFU.EX2 R0, R0 ;  /* 0x0000000000007308 */ /* 0x000e260000000800 */
[----:B------:R-:W-:Y:S01]  /*03f0*/  FFMA R14, R9, R14, 0.1331529766321182251 ;  /* 0x3e085941090e7423 */ /* 0x000fe2000000000e */
[----:B0-----:R-:W-:-:S03]  /*0400*/  FADD R12, R0, 1 ;  /* 0x3f800000000c7421 */ /* 0x001fc60000000000 */
[----:B------:R-:W-:-:S04]  /*0410*/  FFMA R0, R9, R14, -0.33332768082618713379 ;  /* 0xbeaaa9ed09007423 */ /* 0x000fc8000000000e */
[----:B------:R-:W-:Y:S01]  /*0420*/  FFMA R0, R9, R0, RZ ;  /* 0x0000000009007223 */ /* 0x000fe200000000ff */
[----:B------:R-:W0:Y:S02]  /*0430*/  MUFU.RCP R12, R12 ;  /* 0x0000000c000c7308 */ /* 0x000e240000001000 */
[----:B0-----:R-:W-:-:S05]  /*0440*/  FFMA R8, R12, -2, R13 ;  /* 0xc00000000c087823 */ /* 0x001fca000000000d */
[----:B------:R-:W-:Y:S02]  /*0450*/  FSEL R8, R8, 1, !P0 ;  /* 0x3f80000008087808 */ /* 0x000fe40004000000 */
[----:B------:R-:W-:Y:S02]  /*0460*/  ISETP.NE.AND P0, PT, R7, RZ, PT ;  /* 0x000000ff0700720c */ /* 0x000fe40003f05270 */
[--C-:B------:R-:W-:Y:S01]  /*0470*/  LOP3.LUT R8, R8, 0x80000000, R11.reuse, 0xb8, !PT ;  /* 0x8000000008087812 */ /* 0x100fe200078eb80b */
[----:B------:R-:W-:-:S04]  /*0480*/  @!P1 FFMA R8, R11, R0, R11 ;  /* 0x000000000b089223 */ /* 0x000fc8000000000b */
[----:B------:R-:W-:-:S04]  /*0490*/  FADD R9, R8, 1 ;  /* 0x3f80000008097421 */ /* 0x000fc80000000000 */
[----:B------:R-:W-:Y:S02]  /*04a0*/  FMUL R9, R10, R9 ;  /* 0x000000090a097220 */ /* 0x000fe40000400000 */
[----:B------:R-:W-:Y:S05]  /*04b0*/  @P0 BRA `(.L_x_5) ;  /* 0xfffffffc00840947 */ /* 0x000fea000383ffff */
[----:B------:R-:W-:Y:S05]  /*04c0*/  BSYNC.RECONVERGENT B2 ;  /* 0x0000000000027941 */ /* 0x000fea0003800200 */
.L_x_4:
[----:B------:R-:W-:-:S07]  /*04d0*/  F2FP.F16.F32.PACK_AB R9, RZ, R9 ;  /* 0x00000009ff09723e */ /* 0x000fce00000000ff */
.L_x_3:
[----:B------:R-:W-:Y:S05]  /*04e0*/  BSYNC.RECONVERGENT B1 ;  /* 0x0000000000017941 */ /* 0x000fea0003800200 */
.L_x_2:
[----:B------:R-:W0:Y:S01]  /*04f0*/  LDC.64 R4, c[0x0][0x380] ;  /* 0x0000e000ff047b82 */ /* 0x000e220000000a00 */
[----:B------:R-:W-:-:S13]  /*0500*/  ISETP.GE.U32.AND P0, PT, R6, 0x3, PT ;  /* 0x000000030600780c */ /* 0x000fda0003f06070 */
[----:B------:R-:W-:Y:S05]  /*0510*/  @!P0 BRA `(.L_x_1) ;  /* 0x00000000008c8947 */ /* 0x000fea0003800000 */
[----:B------:R-:W-:Y:S01]  /*0520*/  BSSY.RECONVERGENT B1, `(.L_x_6) ;  /* 0x0000021000017945 */ /* 0x000fe20003800200 */
.L_x_7:
[----:B------:R-:W-:-:S04]  /*0530*/  LEA R3, R2, R3, 0x1 ;  /* 0x0000000302037211 */ /* 0x000fc800078e08ff */
[----:B------:R-:W-:-:S05]  /*0540*/  IADD3 R3, PT, PT, R2, R3, RZ ;  /* 0x0000000302037210 */ /* 0x000fca0007ffe0ff */
[----:B0-----:R-:W-:-:S06]  /*0550*/  IMAD.WIDE R6, R3, 0x2, R4 ;  /* 0x0000000203067825 */ /* 0x001fcc00078e0204 */
[----:B------:R-:W2:Y:S01]  /*0560*/  LDG.E.U16 R6, desc[UR4][R6.64] ;  /* 0x0000000406067981 */ /* 0x000ea2000c1e1500 */
[----:B------:R-:W-:Y:S01]  /*0570*/  HFMA2 R11, -RZ, RZ, 1.875, 0 ;  /* 0x3f800000ff0b7431 */ /* 0x000fe200000001ff */
[----:B------:R-:W-:Y:S02]  /*0580*/  MOV R12, 0x3c80f082 ;  /* 0x3c80f082000c7802 */ /* 0x000fe40000000f00 */
        /* <DEDUP_REMOVED lines=20> */
[----:B------:R-:W-:Y:S02]  /*06d0*/  ISETP.GE.AND P0, PT, R3, UR8, PT ;  /* 0x0000000803007c0c */ /* 0x000fe4000bf06270 */
[--C-:B------:R-:W-:Y:S01]  /*06e0*/  LOP3.LUT R6, R6, 0x80000000, R9.reuse, 0xb8, !PT ;  /* 0x8000000006067812 */ /* 0x100fe200078eb809 */
[----:B------:R-:W-:-:S04]  /*06f0*/  @!P1 FFMA R6, R9, R0, R9 ;  /* 0x0000000009069223 */ /* 0x000fc80000000009 */
[----:B------:R-:W-:-:S04]  /*0700*/  FADD R7, R6, 1 ;  /* 0x3f80000006077421 */ /* 0x000fc80000000000 */
[----:B------:R-:W-:Y:S02]  /*0710*/  FMUL R7, R8, R7 ;  /* 0x0000000708077220 */ /* 0x000fe40000400000 */
[----:B------:R-:W-:Y:S05]  /*0720*/  @!P0 BRA `(.L_x_7) ;  /* 0xfffffffc00808947 */ /* 0x000fea000383ffff */
[----:B------:R-:W-:Y:S05]  /*0730*/  BSYNC.RECONVERGENT B1 ;  /* 0x0000000000017941 */ /* 0x000fea0003800200 */
.L_x_6:
[----:B------:R-:W-:-:S07]  /*0740*/  F2FP.F16.F32.PACK_AB R9, RZ, R7 ;  /* 0x00000007ff09723e */ /* 0x000fce00000000ff */
.L_x_1:
[----:B------:R-:W-:Y:S05]  /*0750*/  BSYNC.RECONVERGENT B0 ;  /* 0x0000000000007941 */ /* 0x000fea0003800200 */
.L_x_0:
[----:B0-----:R-:W0:Y:S02]  /*0760*/  LDC.64 R4, c[0x0][0x388] ;  /* 0x0000e200ff047b82 */ /* 0x001e240000000a00 */
[----:B0-----:R-:W-:-:S05]  /*0770*/  IMAD.WIDE R2, R3, 0x2, R4 ;  /* 0x0000000203027825 */ /* 0x001fca00078e0204 */
[----:B------:R-:W-:Y:S01]  /*0780*/  STG.E.U16 desc[UR4][R2.64], R9 ;  /* 0x0000000902007986 */ /* 0x000fe2000c101504 */
[----:B------:R-:W-:Y:S05]  /*0790*/  EXIT ;  /* 0x000000000000794d */ /* 0x000fea0003800000 */
.L_x_8:
[----:B------:R-:W-:-:S00]  /*07a0*/  BRA `(.L_x_8) ;  /* 0xfffffffc00fc7947 */ /* 0x000fc0000383ffff */
[----:B------:R-:W-:-:S00]  /*07b0*/  NOP ;  /* 0x0000000000007918 */ /* 0x000fc00000000000 */
        /* <DEDUP_REMOVED lines=12> */
.L_x_9:


//--------------------- .nv.shared.reserved.0     --------------------------
	.section	.nv.shared.reserved.0,"aw",@nobits
	.weak		__nv_reservedSMEM_offset_0_alias
	.size		__nv_reservedSMEM_offset_0_alias, 0, 64
	.other		__nv_reservedSMEM_offset_0_alias,@"STO_CUDA_RESERVED_SHARED STV_DEFAULT"
__nv_reservedSMEM_offset_0_alias:
	.zero		0
	.zero		64


//--------------------- .nv.constant0._Z18FP16GeluCUDAKernelILi1EEvPK6__halfPS0_i --------------------------
	.section	.nv.constant0._Z18FP16GeluCUDAKernelILi1EEvPK6__halfPS0_i,"a",@progbits
	.sectionflags	@""
	.align	4
.nv.constant0._Z18FP16GeluCUDAKernelILi1EEvPK6__halfPS0_i:
	.zero		916


//--------------------- SYMBOLS --------------------------

	.type		.nv.reservedSmem.offset0,@object
	.size		.nv.reservedSmem.offset0,0x4
